//
// Generated by NVIDIA NVVM Compiler
//
// Compiler Build ID: CL-36424714
// Cuda compilation tools, release 13.0, V13.0.88
// Based on NVVM 20.0.0
//

.version 9.0
.target sm_100
.address_size 64

	// .globl	_Z24reduce_thread_coarseningPiS_
.extern .shared .align 16 .b8 input_s[];

.visible .entry _Z24reduce_thread_coarseningPiS_(
	.param .u64 .ptr .align 1 _Z24reduce_thread_coarseningPiS__param_0,
	.param .u64 .ptr .align 1 _Z24reduce_thread_coarseningPiS__param_1
)
{
	.reg .pred 	%p<11>;
	.reg .b32 	%r<47>;
	.reg .b64 	%rd<7>;

	ld.param.u64 	%rd2, [_Z24reduce_thread_coarseningPiS__param_0];
	ld.param.u64 	%rd1, [_Z24reduce_thread_coarseningPiS__param_1];
	cvta.to.global.u64 	%rd3, %rd2;
	mov.u32 	%r3, %ctaid.x;
	shl.b32 	%r4, %r3, 12;
	mov.u32 	%r1, %tid.x;
	or.b32  	%r5, %r4, %r1;
	mul.wide.u32 	%rd4, %r5, 4;
	add.s64 	%rd5, %rd3, %rd4;
	ld.global.u32 	%r6, [%rd5];
	shl.b32 	%r7, %r1, 2;
	mov.u32 	%r8, input_s;
	add.s32 	%r2, %r8, %r7;
	ld.global.u32 	%r9, [%rd5+4096];
	add.s32 	%r10, %r6, %r9;
	ld.global.u32 	%r11, [%rd5+8192];
	add.s32 	%r12, %r10, %r11;
	ld.global.u32 	%r13, [%rd5+12288];
	add.s32 	%r14, %r12, %r13;
	st.shared.u32 	[%r2], %r14;
	bar.sync 	0;
	setp.gt.u32 	%p1, %r1, 511;
	@%p1 bra 	$L__BB0_2;
	ld.shared.u32 	%r15, [%r2+2048];
	ld.shared.u32 	%r16, [%r2];
	add.s32 	%r17, %r16, %r15;
	st.shared.u32 	[%r2], %r17;
$L__BB0_2:
	bar.sync 	0;
	setp.gt.u32 	%p2, %r1, 255;
	@%p2 bra 	$L__BB0_4;
	ld.shared.u32 	%r18, [%r2+1024];
	ld.shared.u32 	%r19, [%r2];
	add.s32 	%r20, %r19, %r18;
	st.shared.u32 	[%r2], %r20;
$L__BB0_4:
	bar.sync 	0;
	setp.gt.u32 	%p3, %r1, 127;
	@%p3 bra 	$L__BB0_6;
	ld.shared.u32 	%r21, [%r2+512];
	ld.shared.u32 	%r22, [%r2];
	add.s32 	%r23, %r22, %r21;
	st.shared.u32 	[%r2], %r23;
$L__BB0_6:
	bar.sync 	0;
	setp.gt.u32 	%p4, %r1, 63;
	@%p4 bra 	$L__BB0_8;
	ld.shared.u32 	%r24, [%r2+256];
	ld.shared.u32 	%r25, [%r2];
	add.s32 	%r26, %r25, %r24;
	st.shared.u32 	[%r2], %r26;
$L__BB0_8:
	bar.sync 	0;
	setp.gt.u32 	%p5, %r1, 31;
	@%p5 bra 	$L__BB0_10;
	ld.shared.u32 	%r27, [%r2+128];
	ld.shared.u32 	%r28, [%r2];
	add.s32 	%r29, %r28, %r27;
	st.shared.u32 	[%r2], %r29;
$L__BB0_10:
	bar.sync 	0;
	setp.gt.u32 	%p6, %r1, 15;
	@%p6 bra 	$L__BB0_12;
	ld.shared.u32 	%r30, [%r2+64];
	ld.shared.u32 	%r31, [%r2];
	add.s32 	%r32, %r31, %r30;
	st.shared.u32 	[%r2], %r32;
$L__BB0_12:
	bar.sync 	0;
	setp.gt.u32 	%p7, %r1, 7;
	@%p7 bra 	$L__BB0_14;
	ld.shared.u32 	%r33, [%r2+32];
	ld.shared.u32 	%r34, [%r2];
	add.s32 	%r35, %r34, %r33;
	st.shared.u32 	[%r2], %r35;
$L__BB0_14:
	bar.sync 	0;
	setp.gt.u32 	%p8, %r1, 3;
	@%p8 bra 	$L__BB0_16;
	ld.shared.u32 	%r36, [%r2+16];
	ld.shared.u32 	%r37, [%r2];
	add.s32 	%r38, %r37, %r36;
	st.shared.u32 	[%r2], %r38;
$L__BB0_16:
	bar.sync 	0;
	setp.gt.u32 	%p9, %r1, 1;
	@%p9 bra 	$L__BB0_18;
	ld.shared.u32 	%r39, [%r2+8];
	ld.shared.u32 	%r40, [%r2];
	add.s32 	%r41, %r40, %r39;
	st.shared.u32 	[%r2], %r41;
$L__BB0_18:
	bar.sync 	0;
	setp.ne.s32 	%p10, %r1, 0;
	@%p10 bra 	$L__BB0_20;
	ld.shared.u32 	%r42, [input_s+4];
	ld.shared.u32 	%r43, [%r2];
	add.s32 	%r44, %r43, %r42;
	st.shared.u32 	[%r2], %r44;
	ld.shared.u32 	%r45, [input_s];
	cvta.to.global.u64 	%rd6, %rd1;
	atom.global.add.u32 	%r46, [%rd6], %r45;
$L__BB0_20:
	ret;

}


// ===== COMPILED SASS (sm_100) =====

	.target	sm_100

	.elftype	@"ET_EXEC"


//--------------------- .note.nv.tkinfo           --------------------------
	.section	.note.nv.tkinfo,"",@"SHT_NOTE"
	.sectionflags	@"SHF_NOTE_NV_TKINFO"
	.tkinfo
        /*0018*/ 	.word	0x00000002
        /*0030*/ 	.string	""
        /*0030*/ 	.string	"ptxas"
        /*0030*/ 	.string	"Cuda compilation tools, release 13.0, V13.0.88"
        /*0030*/ 	.string	"Build cuda_13.0.r13.0/compiler.36424714_0"
        /*0030*/ 	.string	"-arch sm_100 -m 64 "



//--------------------- .note.nv.cuinfo           --------------------------
	.section	.note.nv.cuinfo,"",@"SHT_NOTE"
	.sectionflags	@"SHF_NOTE_NV_CUINFO"
        /*0018*/ 	.short	0x0002
        /*001a*/ 	.short	0x0064
        /*001c*/ 	.short	0x0082
	.zero		2


//--------------------- .nv.info                  --------------------------
	.section	.nv.info,"",@"SHT_CUDA_INFO"
	.align	4


	//----- nvinfo : EIATTR_REGCOUNT
	.align		4
        /*0000*/ 	.byte	0x04, 0x2f
        /*0002*/ 	.short	(.L_1 - .L_0)
	.align		4
.L_0:
        /*0004*/ 	.word	index@(_Z24reduce_thread_coarseningPiS_)
        /*0008*/ 	.word	0x0000000a


	//----- nvinfo : EIATTR_FRAME_SIZE
	.align		4
.L_1:
        /*000c*/ 	.byte	0x04, 0x11
        /*000e*/ 	.short	(.L_3 - .L_2)
	.align		4
.L_2:
        /*0010*/ 	.word	index@(_Z24reduce_thread_coarseningPiS_)
        /*0014*/ 	.word	0x00000000


	//----- nvinfo : EIATTR_MIN_STACK_SIZE
	.align		4
.L_3:
        /*0018*/ 	.byte	0x04, 0x12
        /*001a*/ 	.short	(.L_5 - .L_4)
	.align		4
.L_4:
        /*001c*/ 	.word	index@(_Z24reduce_thread_coarseningPiS_)
        /*0020*/ 	.word	0x00000000
.L_5:


//--------------------- .nv.compat                --------------------------
	.section	.nv.compat,"",@"SHT_CUDA_COMPAT_INFO"
	.align	4
        /*0000*/ 	.byte	0x02, 0x09, 0x00, 0x00, 0x02, 0x02, 0x01, 0x00, 0x02, 0x05, 0x05, 0x00, 0x03, 0x07, 0x01, 0x01
        /*0010*/ 	.byte	0x02, 0x03, 0x00, 0x00, 0x02, 0x06, 0x01, 0x00, 0x04, 0x0b, 0x08, 0x00, 0x09, 0x00, 0x00, 0x00
        /*0020*/ 	.byte	0x00, 0x00, 0x00, 0x00


//--------------------- .nv.info._Z24reduce_thread_coarseningPiS_ --------------------------
	.section	.nv.info._Z24reduce_thread_coarseningPiS_,"",@"SHT_CUDA_INFO"
	.sectionflags	@""
	.align	4


	//----- nvinfo : EIATTR_CUDA_API_VERSION
	.align		4
        /*0000*/ 	.byte	0x04, 0x37
        /*0002*/ 	.short	(.L_7 - .L_6)
.L_6:
        /*0004*/ 	.word	0x00000082


	//----- nvinfo : EIATTR_KPARAM_INFO
	.align		4
.L_7:
        /*0008*/ 	.byte	0x04, 0x17
        /*000a*/ 	.short	(.L_9 - .L_8)
.L_8:
        /*000c*/ 	.word	0x00000000
        /*0010*/ 	.short	0x0001
        /*0012*/ 	.short	0x0008
        /*0014*/ 	.byte	0x00, 0xf5, 0x21, 0x00


	//----- nvinfo : EIATTR_KPARAM_INFO
	.align		4
.L_9:
        /*0018*/ 	.byte	0x04, 0x17
        /*001a*/ 	.short	(.L_11 - .L_10)
.L_10:
        /*001c*/ 	.word	0x00000000
        /*0020*/ 	.short	0x0000
        /*0022*/ 	.short	0x0000
        /*0024*/ 	.byte	0x00, 0xf5, 0x21, 0x00


	//----- nvinfo : EIATTR_SPARSE_MMA_MASK
	.align		4
.L_11:
        /*0028*/ 	.byte	0x03, 0x50
        /*002a*/ 	.short	0x0000


	//----- nvinfo : EIATTR_MAXREG_COUNT
	.align		4
        /*002c*/ 	.byte	0x03, 0x1b
        /*002e*/ 	.short	0x00ff


	//----- nvinfo : EIATTR_NUM_BARRIERS
	.align		4
        /*0030*/ 	.byte	0x02, 0x4c
        /*0032*/ 	.byte	0x01
	.zero		1


	//----- nvinfo : EIATTR_MERCURY_ISA_VERSION
	.align		4
        /*0034*/ 	.byte	0x03, 0x5f
        /*0036*/ 	.short	0x0101


	//----- nvinfo : EIATTR_VRC_CTA_INIT_COUNT
	.align		4
        /*0038*/ 	.byte	0x02, 0x4a
	.zero		1
	.zero		1


	//----- nvinfo : EIATTR_EXIT_INSTR_OFFSETS
	.align		4
        /*003c*/ 	.byte	0x04, 0x1c
        /*003e*/ 	.short	(.L_13 - .L_12)


	//   ....[0]....
.L_12:
        /*0040*/ 	.word	0x000004b0


	//   ....[1]....
        /*0044*/ 	.word	0x00000530


	//----- nvinfo : EIATTR_CBANK_PARAM_SIZE
	.align		4
.L_13:
        /*0048*/ 	.byte	0x03, 0x19
        /*004a*/ 	.short	0x0010


	//----- nvinfo : EIATTR_PARAM_CBANK
	.align		4
        /*004c*/ 	.byte	0x04, 0x0a
        /*004e*/ 	.short	(.L_15 - .L_14)
	.align		4
.L_14:
        /*0050*/ 	.word	index@(.nv.constant0._Z24reduce_thread_coarseningPiS_)
        /*0054*/ 	.short	0x0380
        /*0056*/ 	.short	0x0010


	//----- nvinfo : EIATTR_SW_WAR
	.align		4
.L_15:
        /*0058*/ 	.byte	0x04, 0x36
        /*005a*/ 	.short	(.L_17 - .L_16)
.L_16:
        /*005c*/ 	.word	0x00000008
.L_17:


//--------------------- .nv.callgraph             --------------------------
	.section	.nv.callgraph,"",@"SHT_CUDA_CALLGRAPH"
	.align	4
	.sectionentsize	8
	.align		4
        /*0000*/ 	.word	0x00000000
	.align		4
        /*0004*/ 	.word	0xffffffff
	.align		4
        /*0008*/ 	.word	0x00000000
	.align		4
        /*000c*/ 	.word	0xfffffffe
	.align		4
        /*0010*/ 	.word	0x00000000
	.align		4
        /*0014*/ 	.word	0xfffffffd
	.align		4
        /*0018*/ 	.word	0x00000000
	.align		4
        /*001c*/ 	.word	0xfffffffc


//--------------------- .text._Z24reduce_thread_coarseningPiS_ --------------------------
	.section	.text._Z24reduce_thread_coarseningPiS_,"ax",@progbits
	.align	128
        .global         _Z24reduce_thread_coarseningPiS_
        .type           _Z24reduce_thread_coarseningPiS_,@function
        .size           _Z24reduce_thread_coarseningPiS_,(.L_x_1 - _Z24reduce_thread_coarseningPiS_)
        .other          _Z24reduce_thread_coarseningPiS_,@"STO_CUDA_ENTRY STV_DEFAULT"
_Z24reduce_thread_coarseningPiS_:
.text._Z24reduce_thread_coarseningPiS_:
[----:B------:R-:W-:Y:S01]  /*0000*/  LDC R1, c[0x0][0x37c] ;  /* 0x0000df00ff017b82 */ /* 0x000fe20000000800 */
[----:B------:R-:W0:Y:S07]  /*0010*/  S2R R6, SR_TID.X ;  /* 0x0000000000067919 */ /* 0x000e2e0000002100 */
[----:B------:R-:W1:Y:S01]  /*0020*/  S2UR UR4, SR_CTAID.X ;  /* 0x00000000000479c3 */ /* 0x000e620000002500 */
[----:B------:R-:W2:Y:S07]  /*0030*/  LDCU.64 UR6, c[0x0][0x358] ;  /* 0x00006b00ff0677ac */ /* 0x000eae0008000a00 */
[----:B------:R-:W3:Y:S01]  /*0040*/  LDC.64 R2, c[0x0][0x380] ;  /* 0x0000e000ff027b82 */ /* 0x000ee20000000a00 */
[----:B-1----:R-:W-:-:S06]  /*0050*/  USHF.L.U32 UR4, UR4, 0xc, URZ ;  /* 0x0000000c04047899 */ /* 0x002fcc00080006ff */
[----:B0-----:R-:W-:-:S05]  /*0060*/  LOP3.LUT R5, R6, UR4, RZ, 0xfc, !PT ;  /* 0x0000000406057c12 */ /* 0x001fca000f8efcff */
[----:B---3--:R-:W-:-:S05]  /*0070*/  IMAD.WIDE.U32 R2, R5, 0x4, R2 ;  /* 0x0000000405027825 */ /* 0x008fca00078e0002 */
[----:B--2---:R-:W2:Y:S04]  /*0080*/  LDG.E R0, desc[UR6][R2.64] ;  /* 0x0000000602007981 */ /* 0x004ea8000c1e1900 */
[----:B------:R-:W2:Y:S04]  /*0090*/  LDG.E R5, desc[UR6][R2.64+0x1000] ;  /* 0x0010000602057981 */ /* 0x000ea8000c1e1900 */
[----:B------:R-:W2:Y:S04]  /*00a0*/  LDG.E R4, desc[UR6][R2.64+0x2000] ;  /* 0x0020000602047981 */ /* 0x000ea8000c1e1900 */
[----:B------:R-:W3:Y:S01]  /*00b0*/  LDG.E R7, desc[UR6][R2.64+0x3000] ;  /* 0x0030000602077981 */ /* 0x000ee2000c1e1900 */
[----:B------:R-:W0:Y:S01]  /*00c0*/  S2UR UR5, SR_CgaCtaId ;  /* 0x00000000000579c3 */ /* 0x000e220000008800 */
[----:B------:R-:W-:Y:S01]  /*00d0*/  UMOV UR4, 0x400 ;  /* 0x0000040000047882 */ /* 0x000fe20000000000 */
[----:B------:R-:W-:-:S02]  /*00e0*/  ISETP.GT.U32.AND P0, PT, R6, 0x1ff, PT ;  /* 0x000001ff0600780c */ /* 0x000fc40003f04070 */
[----:B------:R-:W-:Y:S01]  /*00f0*/  ISETP.GT.U32.AND P1, PT, R6, 0xff, PT ;  /* 0x000000ff0600780c */ /* 0x000fe20003f24070 */
[----:B0-----:R-:W-:Y:S01]  /*0100*/  ULEA UR4, UR5, UR4, 0x18 ;  /* 0x0000000405047291 */ /* 0x001fe2000f8ec0ff */
[----:B--2---:R-:W-:-:S05]  /*0110*/  IADD3 R4, PT, PT, R4, R0, R5 ;  /* 0x0000000004047210 */ /* 0x004fca0007ffe005 */
[----:B------:R-:W-:Y:S01]  /*0120*/  LEA R0, R6, UR4, 0x2 ;  /* 0x0000000406007c11 */ /* 0x000fe2000f8e10ff */
[----:B---3--:R-:W-:-:S05]  /*0130*/  IMAD.IADD R7, R4, 0x1, R7 ;  /* 0x0000000104077824 */ /* 0x008fca00078e0207 */
[----:B------:R-:W-:Y:S01]  /*0140*/  STS [R0], R7 ;  /* 0x0000000700007388 */ /* 0x000fe20000000800 */
[----:B------:R-:W-:Y:S06]  /*0150*/  BAR.SYNC.DEFER_BLOCKING 0x0 ;  /* 0x0000000000007b1d */ /* 0x000fec0000010000 */
[----:B------:R-:W-:Y:S04]  /*0160*/  @!P0 LDS R4, [R0+0x800] ;  /* 0x0008000000048984 */ /* 0x000fe80000000800 */
[----:B------:R-:W0:Y:S02]  /*0170*/  @!P0 LDS R3, [R0] ;  /* 0x0000000000038984 */ /* 0x000e240000000800 */
[----:B0-----:R-:W-:-:S05]  /*0180*/  @!P0 IMAD.IADD R3, R4, 0x1, R3 ;  /* 0x0000000104038824 */ /* 0x001fca00078e0203 */
[----:B------:R-:W-:Y:S01]  /*0190*/  @!P0 STS [R0], R3 ;  /* 0x0000000300008388 */ /* 0x000fe20000000800 */
[----:B------:R-:W-:Y:S01]  /*01a0*/  BAR.SYNC.DEFER_BLOCKING 0x0 ;  /* 0x0000000000007b1d */ /* 0x000fe20000010000 */
[----:B------:R-:W-:-:S05]  /*01b0*/  ISETP.GT.U32.AND P0, PT, R6, 0x7f, PT ;  /* 0x0000007f0600780c */ /* 0x000fca0003f04070 */
        /* <DEDUP_REMOVED lines=41> */
[----:B------:R-:W-:-:S05]  /*0450*/  ISETP.NE.AND P1, PT, R6, RZ, PT ;  /* 0x000000ff0600720c */ /* 0x000fca0003f25270 */
[----:B------:R-:W-:Y:S04]  /*0460*/  @!P0 LDS R2, [R0+0x8] ;  /* 0x0000080000028984 */ /* 0x000fe80000000800 */
[----:B------:R-:W0:Y:S02]  /*0470*/  @!P0 LDS R7, [R0] ;  /* 0x0000000000078984 */ /* 0x000e240000000800 */
[----:B0-----:R-:W-:-:S05]  /*0480*/  @!P0 IMAD.IADD R7, R2, 0x1, R7 ;  /* 0x0000000102078824 */ /* 0x001fca00078e0207 */
[----:B------:R0:W-:Y:S01]  /*0490*/  @!P0 STS [R0], R7 ;  /* 0x0000000700008388 */ /* 0x0001e20000000800 */
[----:B------:R-:W-:Y:S06]  /*04a0*/  BAR.SYNC.DEFER_BLOCKING 0x0 ;  /* 0x0000000000007b1d */ /* 0x000fec0000010000 */
[----:B------:R-:W-:Y:S05]  /*04b0*/  @P1 EXIT ;  /* 0x000000000000194d */ /* 0x000fea0003800000 */
[----:B------:R-:W-:Y:S04]  /*04c0*/  LDS R2, [UR4+0x4] ;  /* 0x00000404ff027984 */ /* 0x000fe80008000800 */
[----:B------:R-:W1:Y:S02]  /*04d0*/  LDS R3, [R0] ;  /* 0x0000000000037984 */ /* 0x000e640000000800 */
[----:B-1----:R-:W-:Y:S02]  /*04e0*/  IMAD.IADD R5, R2, 0x1, R3 ;  /* 0x0000000102057824 */ /* 0x002fe400078e0203 */
[----:B------:R-:W1:Y:S03]  /*04f0*/  LDC.64 R2, c[0x0][0x388] ;  /* 0x0000e200ff027b82 */ /* 0x000e660000000a00 */
[----:B------:R-:W-:Y:S04]  /*0500*/  STS [R0], R5 ;  /* 0x0000000500007388 */ /* 0x000fe80000000800 */
[----:B0-----:R-:W1:Y:S04]  /*0510*/  LDS R7, [UR4] ;  /* 0x00000004ff077984 */ /* 0x001e680008000800 */
[----:B-1----:R-:W-:Y:S01]  /*0520*/  REDG.E.ADD.STRONG.GPU desc[UR6][R2.64], R7 ;  /* 0x000000070200798e */ /* 0x002fe2000c12e106 */
[----:B------:R-:W-:Y:S05]  /*0530*/  EXIT ;  /* 0x000000000000794d */ /* 0x000fea0003800000 */
.L_x_0:
[----:B------:R-:W-:-:S00]  /*0540*/  BRA `(.L_x_0) ;  /* 0xfffffffc00fc7947 */ /* 0x000fc0000383ffff */
[----:B------:R-:W-:-:S00]  /*0550*/  NOP ;  /* 0x0000000000007918 */ /* 0x000fc00000000000 */
        /* <DEDUP_REMOVED lines=10> */
.L_x_1:


//--------------------- .nv.shared._Z24reduce_thread_coarseningPiS_ --------------------------
	.section	.nv.shared._Z24reduce_thread_coarseningPiS_,"aw",@nobits
	.sectionflags	@""
	.align	16
	.zero		1024


//--------------------- .nv.shared.reserved.0     --------------------------
	.section	.nv.shared.reserved.0,"aw",@nobits
	.weak		__nv_reservedSMEM_offset_0_alias
	.size		__nv_reservedSMEM_offset_0_alias, 0, 64
	.other		__nv_reservedSMEM_offset_0_alias,@"STO_CUDA_RESERVED_SHARED STV_DEFAULT"
__nv_reservedSMEM_offset_0_alias:
	.zero		0
	.zero		64


//--------------------- .nv.constant0._Z24reduce_thread_coarseningPiS_ --------------------------
	.section	.nv.constant0._Z24reduce_thread_coarseningPiS_,"a",@progbits
	.sectionflags	@""
	.align	4
.nv.constant0._Z24reduce_thread_coarseningPiS_:
	.zero		912


//--------------------- SYMBOLS --------------------------

	.type		.nv.reservedSmem.offset0,@object
	.size		.nv.reservedSmem.offset0,0x4
	.type		.nv.reservedSmem.cap,@object
	.size		.nv.reservedSmem.cap,0x4
